	.headerflags	@"EF_CUDA_TEXMODE_UNIFIED EF_CUDA_64BIT_ADDRESS EF_CUDA_ACCELERATORS EF_CUDA_SM90 EF_CUDA_VIRTUAL_SM(EF_CUDA_SM90)"
	.elftype	@"ET_EXEC"


//--------------------- .nv.info                  --------------------------
	.section	.nv.info,"",@"SHT_CUDA_INFO"
	.align	4


	//----- nvinfo : EIATTR_REGCOUNT
	.align		4
        /*0000*/ 	.byte	0x04, 0x2f
        /*0002*/ 	.short	(.L_1 - .L_0)
	.align		4
.L_0:
        /*0004*/ 	.word	index@(triton_poi_fused_cat_9)
        /*0008*/ 	.word	0x00000020


	//----- nvinfo : EIATTR_MIN_STACK_SIZE
	.align		4
.L_1:
        /*000c*/ 	.byte	0x04, 0x12
        /*000e*/ 	.short	(.L_3 - .L_2)
	.align		4
.L_2:
        /*0010*/ 	.word	index@(triton_poi_fused_cat_9)
        /*0014*/ 	.word	0x00000000


	//----- nvinfo : EIATTR_FRAME_SIZE
	.align		4
.L_3:
        /*0018*/ 	.byte	0x04, 0x11
        /*001a*/ 	.short	(.L_5 - .L_4)
	.align		4
.L_4:
        /*001c*/ 	.word	index@(triton_poi_fused_cat_9)
        /*0020*/ 	.word	0x00000000


	//----- nvinfo : EIATTR_MIN_STACK_SIZE
	.align		4
.L_5:
        /*0024*/ 	.byte	0x04, 0x12
        /*0026*/ 	.short	(.L_7 - .L_6)
	.align		4
.L_6:
        /*0028*/ 	.word	index@(triton_poi_fused_cat_9)
        /*002c*/ 	.word	0x00000000
.L_7:


//--------------------- .nv.info.triton_poi_fused_cat_9 --------------------------
	.section	.nv.info.triton_poi_fused_cat_9,"",@"SHT_CUDA_INFO"
	.sectionflags	@""
	.align	4


	//----- nvinfo : EIATTR_CUDA_API_VERSION
	.align		4
        /*0000*/ 	.byte	0x04, 0x37
        /*0002*/ 	.short	(.L_9 - .L_8)
.L_8:
        /*0004*/ 	.word	0x0000007c


	//----- nvinfo : EIATTR_KPARAM_INFO
	.align		4
.L_9:
        /*0008*/ 	.byte	0x04, 0x17
        /*000a*/ 	.short	(.L_11 - .L_10)
.L_10:
        /*000c*/ 	.word	0x00000000
        /*0010*/ 	.short	0x0004
        /*0012*/ 	.short	0x0020
        /*0014*/ 	.byte	0x00, 0xf0, 0x11, 0x00


	//----- nvinfo : EIATTR_KPARAM_INFO
	.align		4
.L_11:
        /*0018*/ 	.byte	0x04, 0x17
        /*001a*/ 	.short	(.L_13 - .L_12)
.L_12:
        /*001c*/ 	.word	0x00000000
        /*0020*/ 	.short	0x0003
        /*0022*/ 	.short	0x0018
        /*0024*/ 	.byte	0x00, 0xf4, 0x21, 0x00


	//----- nvinfo : EIATTR_KPARAM_INFO
	.align		4
.L_13:
        /*0028*/ 	.byte	0x04, 0x17
        /*002a*/ 	.short	(.L_15 - .L_14)
.L_14:
        /*002c*/ 	.word	0x00000000
        /*0030*/ 	.short	0x0002
        /*0032*/ 	.short	0x0010
        /*0034*/ 	.byte	0x00, 0xf4, 0x21, 0x00


	//----- nvinfo : EIATTR_KPARAM_INFO
	.align		4
.L_15:
        /*0038*/ 	.byte	0x04, 0x17
        /*003a*/ 	.short	(.L_17 - .L_16)
.L_16:
        /*003c*/ 	.word	0x00000000
        /*0040*/ 	.short	0x0001
        /*0042*/ 	.short	0x0008
        /*0044*/ 	.byte	0x00, 0xf4, 0x21, 0x00


	//----- nvinfo : EIATTR_KPARAM_INFO
	.align		4
.L_17:
        /*0048*/ 	.byte	0x04, 0x17
        /*004a*/ 	.short	(.L_19 - .L_18)
.L_18:
        /*004c*/ 	.word	0x00000000
        /*0050*/ 	.short	0x0000
        /*0052*/ 	.short	0x0000
        /*0054*/ 	.byte	0x00, 0xf4, 0x21, 0x00


	//----- nvinfo : EIATTR_SPARSE_MMA_MASK
	.align		4
.L_19:
        /*0058*/ 	.byte	0x03, 0x50
        /*005a*/ 	.short	0x0000


	//----- nvinfo : EIATTR_MAXREG_COUNT
	.align		4
        /*005c*/ 	.byte	0x03, 0x1b
        /*005e*/ 	.short	0x00ff


	//----- nvinfo : EIATTR_EXIT_INSTR_OFFSETS
	.align		4
        /*0060*/ 	.byte	0x04, 0x1c
        /*0062*/ 	.short	(.L_21 - .L_20)


	//   ....[0]....
.L_20:
        /*0064*/ 	.word	0x000007f0


	//----- nvinfo : EIATTR_REQNTID
	.align		4
.L_21:
        /*0068*/ 	.byte	0x04, 0x10
        /*006a*/ 	.short	(.L_23 - .L_22)
.L_22:
        /*006c*/ 	.word	0x00000080
        /*0070*/ 	.word	0x00000001
        /*0074*/ 	.word	0x00000001


	//----- nvinfo : EIATTR_CBANK_PARAM_SIZE
	.align		4
.L_23:
        /*0078*/ 	.byte	0x03, 0x19
        /*007a*/ 	.short	0x0024


	//----- nvinfo : EIATTR_PARAM_CBANK
	.align		4
        /*007c*/ 	.byte	0x04, 0x0a
        /*007e*/ 	.short	(.L_25 - .L_24)
	.align		4
.L_24:
        /*0080*/ 	.word	index@(.nv.constant0.triton_poi_fused_cat_9)
        /*0084*/ 	.short	0x0210
        /*0086*/ 	.short	0x0024


	//----- nvinfo : EIATTR_SW_WAR
	.align		4
.L_25:
        /*0088*/ 	.byte	0x04, 0x36
        /*008a*/ 	.short	(.L_27 - .L_26)
.L_26:
        /*008c*/ 	.word	0x00000008
.L_27:


//--------------------- .nv.callgraph             --------------------------
	.section	.nv.callgraph,"",@"SHT_CUDA_CALLGRAPH"
	.align	4
	.sectionentsize	8
	.align		4
        /*0000*/ 	.word	0x00000000
	.align		4
        /*0004*/ 	.word	0xffffffff
	.align		4
        /*0008*/ 	.word	0x00000000
	.align		4
        /*000c*/ 	.word	0xfffffffe
	.align		4
        /*0010*/ 	.word	0x00000000
	.align		4
        /*0014*/ 	.word	0xfffffffd
	.align		4
        /*0018*/ 	.word	0x00000000
	.align		4
        /*001c*/ 	.word	0xfffffffc


//--------------------- .text.triton_poi_fused_cat_9 --------------------------
	.section	.text.triton_poi_fused_cat_9,"ax",@progbits
	.align	128
        .global         triton_poi_fused_cat_9
        .type           triton_poi_fused_cat_9,@function
        .size           triton_poi_fused_cat_9,(.L_x_1 - triton_poi_fused_cat_9)
        .other          triton_poi_fused_cat_9,@"STO_CUDA_ENTRY STV_DEFAULT"
triton_poi_fused_cat_9:
.text.triton_poi_fused_cat_9:
[----:B------:R-:W-:Y:S01]  /*0000*/  LDC R1, c[0x0][0x28] ;  /* 0x00000a00ff017b82 */ /* 0x000fe20000000800 */
[----:B------:R-:W1:Y:S07]  /*0010*/  S2R R0, SR_TID.X ;  /* 0x0000000000007919 */ /* 0x000e6e0000002100 */
[----:B------:R-:W2:Y:S01]  /*0020*/  LDC.64 R12, c[0x0][0x210] ;  /* 0x00008400ff0c7b82 */ /* 0x000ea20000000a00 */
[----:B------:R-:W-:Y:S01]  /*0030*/  IMAD.MOV.U32 R16, RZ, RZ, RZ ;  /* 0x000000ffff107224 */ /* 0x000fe200078e00ff */
[----:B------:R-:W-:Y:S01]  /*0040*/  CS2R R4, SRZ ;  /* 0x0000000000047805 */ /* 0x000fe2000001ff00 */
[----:B------:R-:W3:Y:S01]  /*0050*/  S2R R2, SR_CTAID.X ;  /* 0x0000000000027919 */ /* 0x000ee20000002500 */
[----:B------:R-:W-:Y:S01]  /*0060*/  CS2R R6, SRZ ;  /* 0x0000000000067805 */ /* 0x000fe2000001ff00 */
[----:B------:R-:W-:-:S03]  /*0070*/  ULDC.64 UR4, c[0x0][0x208] ;  /* 0x0000820000047ab9 */ /* 0x000fc60000000a00 */
[----:B------:R-:W4:Y:S01]  /*0080*/  LDC.64 R14, c[0x0][0x218] ;  /* 0x00008600ff0e7b82 */ /* 0x000f220000000a00 */
[----:B------:R-:W-:Y:S01]  /*0090*/  CS2R R24, SRZ ;  /* 0x0000000000187805 */ /* 0x000fe2000001ff00 */
[----:B------:R-:W-:Y:S01]  /*00a0*/  IMAD.MOV.U32 R28, RZ, RZ, RZ ;  /* 0x000000ffff1c7224 */ /* 0x000fe200078e00ff */
[----:B------:R-:W-:Y:S01]  /*00b0*/  ULDC.64 UR6, c[0x0][0x220] ;  /* 0x0000880000067ab9 */ /* 0x000fe20000000a00 */
[----:B-1----:R-:W-:Y:S01]  /*00c0*/  IMAD.SHL.U32 R0, R0, 0x4, RZ ;  /* 0x0000000400007824 */ /* 0x002fe200078e00ff */
[----:B---3--:R-:W-:-:S04]  /*00d0*/  SHF.R.S32.HI R3, RZ, 0x15, R2 ;  /* 0x00000015ff037819 */ /* 0x008fc80000011402 */
[----:B------:R-:W-:Y:S02]  /*00e0*/  LOP3.LUT R21, R0, 0x1fc, RZ, 0xc0, !PT ;  /* 0x000001fc00157812 */ /* 0x000fe400078ec0ff */
[----:B------:R-:W-:-:S03]  /*00f0*/  SGXT R0, R3, 0x1 ;  /* 0x000000010300781a */ /* 0x000fc60000000200 */
[----:B------:R-:W-:-:S05]  /*0100*/  IMAD R21, R2, 0x400, R21 ;  /* 0x0000040002157824 */ /* 0x000fca00078e0215 */
[CC--:B------:R-:W-:Y:S02]  /*0110*/  LEA.HI R18, R0.reuse, R21.reuse, RZ, 0xc ;  /* 0x0000001500127211 */ /* 0x0c0fe400078f60ff */
[----:B------:R-:W-:Y:S02]  /*0120*/  LEA.HI R3, R0, R21, RZ, 0x12 ;  /* 0x0000001500037211 */ /* 0x000fe400078f90ff */
[----:B------:R-:W-:Y:S02]  /*0130*/  SHF.R.S32.HI R19, RZ, 0xc, R18 ;  /* 0x0000000cff137819 */ /* 0x000fe40000011412 */
[----:B------:R-:W-:Y:S02]  /*0140*/  SHF.R.S32.HI R22, RZ, 0x12, R3 ;  /* 0x00000012ff167819 */ /* 0x000fe40000011403 */
[----:B------:R-:W-:Y:S02]  /*0150*/  LEA.HI R2, R19, R19, RZ, 0x6 ;  /* 0x0000001313027211 */ /* 0x000fe400078f30ff */
[----:B------:R-:W-:Y:S01]  /*0160*/  LOP3.LUT R3, R3, 0xfffc0000, RZ, 0xc0, !PT ;  /* 0xfffc000003037812 */ /* 0x000fe200078ec0ff */
[----:B------:R-:W-:Y:S01]  /*0170*/  IMAD.SHL.U32 R22, R22, 0x20000, RZ ;  /* 0x0002000016167824 */ /* 0x000fe200078e00ff */
[----:B------:R-:W-:-:S04]  /*0180*/  LOP3.LUT R2, R2, 0xffffffc0, RZ, 0xc0, !PT ;  /* 0xffffffc002027812 */ /* 0x000fc800078ec0ff */
[----:B------:R-:W-:Y:S01]  /*0190*/  IADD3 R3, R22, R21, -R3 ;  /* 0x0000001516037210 */ /* 0x000fe20007ffe803 */
[----:B------:R-:W-:-:S04]  /*01a0*/  IMAD.IADD R19, R19, 0x1, -R2 ;  /* 0x0000000113137824 */ /* 0x000fc800078e0a02 */
[----:B--2---:R-:W-:Y:S01]  /*01b0*/  IMAD.WIDE R2, R3, 0x4, R12 ;  /* 0x0000000403027825 */ /* 0x004fe200078e020c */
[----:B------:R-:W-:-:S03]  /*01c0*/  ISETP.GE.AND P2, PT, R19, 0x20, PT ;  /* 0x000000201300780c */ /* 0x000fc60003f46270 */
[----:B----4-:R-:W-:-:S10]  /*01d0*/  IMAD.WIDE R10, R19, 0x4, R14 ;  /* 0x00000004130a7825 */ /* 0x010fd400078e020e */
[----:B------:R1:W2:Y:S04]  /*01e0*/  @!P2 LDG.E.128 R4, desc[UR4][R2.64] ;  /* 0x000000040204a981 */ /* 0x0002a8000c1e1d00 */
[----:B------:R-:W3:Y:S01]  /*01f0*/  @!P2 LDG.E.EL R16, desc[UR4][R10.64] ;  /* 0x000000040a10a981 */ /* 0x000ee2000c2e1900 */
[----:B------:R-:W-:Y:S01]  /*0200*/  VIADD R23, R21, 0x200 ;  /* 0x0000020015177836 */ /* 0x000fe20000000000 */
[----:B------:R-:W-:Y:S01]  /*0210*/  LOP3.LUT R18, R18, 0xfffff000, RZ, 0xc0, !PT ;  /* 0xfffff00012127812 */ /* 0x000fe200078ec0ff */
[----:B------:R-:W-:Y:S01]  /*0220*/  IMAD.MOV.U32 R20, RZ, RZ, RZ ;  /* 0x000000ffff147224 */ /* 0x000fe200078e00ff */
[----:B------:R-:W4:Y:S02]  /*0230*/  @!P2 LDG.E.EL R24, desc[UR4][R10.64] ;  /* 0x000000040a18a981 */ /* 0x000f24000c2e1900 */
[----:B------:R-:W-:-:S02]  /*0240*/  LEA.HI R26, R0, R23, RZ, 0xc ;  /* 0x00000017001a7211 */ /* 0x000fc400078f60ff */
[----:B------:R-:W-:Y:S01]  /*0250*/  LEA.HI R8, R0, R23, RZ, 0x12 ;  /* 0x0000001700087211 */ /* 0x000fe200078f90ff */
[----:B------:R-:W5:Y:S01]  /*0260*/  @!P2 LDG.E.EL R25, desc[UR4][R10.64] ;  /* 0x000000040a19a981 */ /* 0x000f62000c2e1900 */
[----:B------:R-:W-:Y:S02]  /*0270*/  SHF.R.S32.HI R17, RZ, 0xc, R26 ;  /* 0x0000000cff117819 */ /* 0x000fe4000001141a */
[----:B------:R-:W-:Y:S01]  /*0280*/  SHF.R.S32.HI R27, RZ, 0x12, R8 ;  /* 0x00000012ff1b7819 */ /* 0x000fe20000011408 */
[----:B------:R1:W4:Y:S01]  /*0290*/  @!P2 LDG.E.EL R28, desc[UR4][R10.64] ;  /* 0x000000040a1ca981 */ /* 0x000322000c2e1900 */
[----:B------:R-:W-:Y:S02]  /*02a0*/  LEA.HI R0, R17, R17, RZ, 0x6 ;  /* 0x0000001111007211 */ /* 0x000fe400078f30ff */
[----:B------:R-:W-:Y:S01]  /*02b0*/  LOP3.LUT R8, R8, 0xfffc0000, RZ, 0xc0, !PT ;  /* 0xfffc000008087812 */ /* 0x000fe200078ec0ff */
[----:B------:R-:W-:Y:S01]  /*02c0*/  IMAD.SHL.U32 R27, R27, 0x20000, RZ ;  /* 0x000200001b1b7824 */ /* 0x000fe200078e00ff */
[----:B------:R-:W-:-:S02]  /*02d0*/  LOP3.LUT R0, R0, 0xffffffc0, RZ, 0xc0, !PT ;  /* 0xffffffc000007812 */ /* 0x000fc400078ec0ff */
[----:B------:R-:W-:Y:S02]  /*02e0*/  LOP3.LUT R26, R26, 0xfffff000, RZ, 0xc0, !PT ;  /* 0xfffff0001a1a7812 */ /* 0x000fe400078ec0ff */
[----:B-1----:R-:W-:Y:S01]  /*02f0*/  IADD3 R3, R27, R23, -R8 ;  /* 0x000000171b037210 */ /* 0x002fe20007ffe808 */
[----:B------:R-:W-:Y:S01]  /*0300*/  IMAD.IADD R17, R17, 0x1, -R0 ;  /* 0x0000000111117824 */ /* 0x000fe200078e0a00 */
[----:B------:R-:W-:Y:S01]  /*0310*/  CS2R R8, SRZ ;  /* 0x0000000000087805 */ /* 0x000fe2000001ff00 */
[----:B------:R-:W-:Y:S02]  /*0320*/  IMAD.IADD R26, R23, 0x1, -R26 ;  /* 0x00000001171a7824 */ /* 0x000fe400078e0a1a */
[----:B------:R-:W-:Y:S01]  /*0330*/  IMAD.WIDE R12, R3, 0x4, R12 ;  /* 0x00000004030c7825 */ /* 0x000fe200078e020c */
[C---:B------:R-:W-:Y:S02]  /*0340*/  ISETP.GE.AND P1, PT, R17.reuse, 0x20, PT ;  /* 0x000000201100780c */ /* 0x040fe40003f26270 */
[----:B------:R-:W-:Y:S01]  /*0350*/  CS2R R2, SRZ ;  /* 0x0000000000027805 */ /* 0x000fe2000001ff00 */
[----:B------:R-:W-:Y:S01]  /*0360*/  IMAD.MOV.U32 R0, RZ, RZ, RZ ;  /* 0x000000ffff007224 */ /* 0x000fe200078e00ff */
[----:B------:R-:W-:Y:S01]  /*0370*/  CS2R R10, SRZ ;  /* 0x00000000000a7805 */ /* 0x000fe2000001ff00 */
[----:B------:R-:W-:-:S04]  /*0380*/  IMAD.WIDE R14, R17, 0x4, R14 ;  /* 0x00000004110e7825 */ /* 0x000fc800078e020e */
[----:B------:R-:W-:Y:S02]  /*0390*/  IMAD.IADD R23, R21, 0x1, -R18 ;  /* 0x0000000115177824 */ /* 0x000fe400078e0a12 */
[----:B------:R-:W-:Y:S02]  /*03a0*/  IMAD.SHL.U32 R18, R19, 0x1000, RZ ;  /* 0x0000100013127824 */ /* 0x000fe400078e00ff */
[----:B------:R-:W5:Y:S04]  /*03b0*/  @!P1 LDG.E.EL R20, desc[UR4][R14.64] ;  /* 0x000000040e149981 */ /* 0x000f68000c2e1900 */
[----:B------:R-:W5:Y:S04]  /*03c0*/  @!P1 LDG.E.EL R3, desc[UR4][R14.64] ;  /* 0x000000040e039981 */ /* 0x000f68000c2e1900 */
[----:B------:R-:W5:Y:S04]  /*03d0*/  @!P1 LDG.E.EL R0, desc[UR4][R14.64] ;  /* 0x000000040e009981 */ /* 0x000f68000c2e1900 */
[----:B------:R1:W5:Y:S04]  /*03e0*/  @!P1 LDG.E.EL R2, desc[UR4][R14.64] ;  /* 0x000000040e029981 */ /* 0x000368000c2e1900 */
[----:B------:R1:W5:Y:S02]  /*03f0*/  @!P1 LDG.E.128 R8, desc[UR4][R12.64] ;  /* 0x000000040c089981 */ /* 0x000364000c1e1d00 */
[----:B-1----:R-:W-:-:S02]  /*0400*/  SHF.R.S32.HI R15, RZ, 0x1f, R22 ;  /* 0x0000001fff0f7819 */ /* 0x002fc40000011416 */
[----:B------:R-:W-:Y:S02]  /*0410*/  IADD3 R22, P3, P4, R18, R23, R22 ;  /* 0x0000001712167210 */ /* 0x000fe40007c7e016 */
[----:B------:R-:W-:Y:S01]  /*0420*/  SHF.R.S32.HI R23, RZ, 0x1f, R23 ;  /* 0x0000001fff177819 */ /* 0x000fe20000011417 */
[----:B0-----:R-:W-:Y:S01]  /*0430*/  IMAD.SHL.U32 R12, R17, 0x1000, RZ ;  /* 0x00001000110c7824 */ /* 0x001fe200078e00ff */
[----:B------:R-:W-:Y:S02]  /*0440*/  SHF.R.S32.HI R18, RZ, 0x1f, R18 ;  /* 0x0000001fff127819 */ /* 0x000fe40000011412 */
[----:B------:R-:W-:Y:S02]  /*0450*/  ISETP.GT.AND P0, PT, R19, 0x1f, PT ;  /* 0x0000001f1300780c */ /* 0x000fe40003f04270 */
[----:B------:R-:W-:Y:S02]  /*0460*/  IADD3.X R13, R18, R23, R15, P3, P4 ;  /* 0x00000017120d7210 */ /* 0x000fe40001fe840f */
[----:B------:R-:W-:-:S02]  /*0470*/  IADD3 R18, P4, P5, R12, R26, R27 ;  /* 0x0000001a0c127210 */ /* 0x000fc40007d9e01b */
[----:B------:R-:W-:Y:S02]  /*0480*/  SHF.R.S32.HI R15, RZ, 0x1f, R26 ;  /* 0x0000001fff0f7819 */ /* 0x000fe4000001141a */
[----:B------:R-:W-:Y:S02]  /*0490*/  SHF.R.S32.HI R14, RZ, 0x1f, R27 ;  /* 0x0000001fff0e7819 */ /* 0x000fe4000001141b */
[----:B------:R-:W-:Y:S02]  /*04a0*/  SHF.R.S32.HI R19, RZ, 0x1f, R12 ;  /* 0x0000001fff137819 */ /* 0x000fe4000001140c */
[----:B------:R-:W-:Y:S02]  /*04b0*/  LEA R26, P3, R22, UR6, 0x2 ;  /* 0x00000006161a7c11 */ /* 0x000fe4000f8610ff */
[----:B------:R-:W-:Y:S02]  /*04c0*/  IADD3.X R19, R19, R15, R14, P4, P5 ;  /* 0x0000000f13137210 */ /* 0x000fe400027ea40e */
[----:B------:R-:W-:-:S02]  /*04d0*/  CS2R R14, SRZ ;  /* 0x00000000000e7805 */ /* 0x000fc4000001ff00 */
[----:B------:R-:W-:Y:S02]  /*04e0*/  LEA.HI.X R27, R22, UR7, R13, 0x2, P3 ;  /* 0x00000007161b7c11 */ /* 0x000fe400098f140d */
[----:B------:R-:W-:Y:S02]  /*04f0*/  CS2R R12, SRZ ;  /* 0x00000000000c7805 */ /* 0x000fe4000001ff00 */
[----:B------:R-:W-:Y:S02]  /*0500*/  ISETP.GT.AND P3, PT, R17, 0x1f, PT ;  /* 0x0000001f1100780c */ /* 0x000fe40003f64270 */
[C---:B------:R-:W-:Y:S02]  /*0510*/  LEA R22, P4, R18.reuse, UR6, 0x2 ;  /* 0x0000000612167c11 */ /* 0x040fe4000f8810ff */
[----:B------:R0:W5:Y:S02]  /*0520*/  @P0 LDG.E.128 R12, desc[UR4][R26.64+-0x80000] ;  /* 0xf80000041a0c0981 */ /* 0x000164000c1e1d00 */
[----:B------:R-:W-:-:S02]  /*0530*/  LEA.HI.X R23, R18, UR7, R19, 0x2, P4 ;  /* 0x0000000712177c11 */ /* 0x000fc4000a0f1413 */
[----:B------:R-:W-:Y:S01]  /*0540*/  CS2R R18, SRZ ;  /* 0x0000000000127805 */ /* 0x000fe2000001ff00 */
[----:B0-----:R-:W0:Y:S01]  /*0550*/  LDC.64 R26, c[0x0][0x228] ;  /* 0x00008a00ff1a7b82 */ /* 0x001e220000000a00 */
[----:B--2---:R-:W-:Y:S02]  /*0560*/  SEL R4, R4, RZ, !P2 ;  /* 0x000000ff04047207 */ /* 0x004fe40005000000 */
[----:B---3--:R-:W-:-:S05]  /*0570*/  SEL R17, R16, RZ, !P2 ;  /* 0x000000ff10117207 */ /* 0x008fca0005000000 */
[----:B------:R-:W-:Y:S01]  /*0580*/  FADD R4, R4, R17 ;  /* 0x0000001104047221 */ /* 0x000fe20000000000 */
[----:B------:R-:W-:-:S06]  /*0590*/  CS2R R16, SRZ ;  /* 0x0000000000107805 */ /* 0x000fcc000001ff00 */
[----:B------:R1:W2:Y:S01]  /*05a0*/  @P3 LDG.E.128 R16, desc[UR4][R22.64+-0x80000] ;  /* 0xf800000416103981 */ /* 0x0002a2000c1e1d00 */
[----:B------:R-:W-:Y:S02]  /*05b0*/  SEL R29, R5, RZ, !P2 ;  /* 0x000000ff051d7207 */ /* 0x000fe40005000000 */
[----:B------:R-:W-:Y:S02]  /*05c0*/  SEL R6, R6, RZ, !P2 ;  /* 0x000000ff06067207 */ /* 0x000fe40005000000 */
[----:B------:R-:W-:Y:S02]  /*05d0*/  SEL R5, R7, RZ, !P2 ;  /* 0x000000ff07057207 */ /* 0x000fe40005000000 */
[----:B----4-:R-:W-:Y:S02]  /*05e0*/  SEL R24, R24, RZ, !P2 ;  /* 0x000000ff18187207 */ /* 0x010fe40005000000 */
[----:B-----5:R-:W-:Y:S02]  /*05f0*/  SEL R25, R25, RZ, !P2 ;  /* 0x000000ff19197207 */ /* 0x020fe40005000000 */
[----:B------:R-:W-:Y:S01]  /*0600*/  SEL R28, R28, RZ, !P2 ;  /* 0x000000ff1c1c7207 */ /* 0x000fe20005000000 */
[----:B------:R-:W-:-:S02]  /*0610*/  FADD R7, R29, R24 ;  /* 0x000000181d077221 */ /* 0x000fc40000000000 */
[----:B------:R-:W-:Y:S02]  /*0620*/  FADD R6, R6, R25 ;  /* 0x0000001906067221 */ /* 0x000fe40000000000 */
[----:B------:R-:W-:Y:S01]  /*0630*/  FADD R5, R5, R28 ;  /* 0x0000001c05057221 */ /* 0x000fe20000000000 */
[----:B0-----:R-:W-:Y:S01]  /*0640*/  IMAD.WIDE R26, R21, 0x4, R26 ;  /* 0x00000004151a7825 */ /* 0x001fe200078e021a */
[----:B------:R-:W-:Y:S02]  /*0650*/  SEL R2, R2, RZ, !P1 ;  /* 0x000000ff02027207 */ /* 0x000fe40004800000 */
[----:B------:R-:W-:Y:S02]  /*0660*/  SEL R8, R8, RZ, !P1 ;  /* 0x000000ff08087207 */ /* 0x000fe40004800000 */
[----:B------:R-:W-:Y:S02]  /*0670*/  SEL R9, R9, RZ, !P1 ;  /* 0x000000ff09097207 */ /* 0x000fe40004800000 */
[----:B------:R-:W-:-:S02]  /*0680*/  SEL R10, R10, RZ, !P1 ;  /* 0x000000ff0a0a7207 */ /* 0x000fc40004800000 */
[----:B------:R-:W-:-:S05]  /*0690*/  SEL R11, R11, RZ, !P1 ;  /* 0x000000ff0b0b7207 */ /* 0x000fca0004800000 */
[----:B------:R-:W-:Y:S01]  /*06a0*/  FADD R11, R11, R2 ;  /* 0x000000020b0b7221 */ /* 0x000fe20000000000 */
[----:B-1----:R-:W-:Y:S02]  /*06b0*/  SEL R23, R12, RZ, P0 ;  /* 0x000000ff0c177207 */ /* 0x002fe40000000000 */
[----:B------:R-:W-:Y:S02]  /*06c0*/  SEL R22, R13, RZ, P0 ;  /* 0x000000ff0d167207 */ /* 0x000fe40000000000 */
[----:B------:R-:W-:Y:S02]  /*06d0*/  SEL R12, R3, RZ, !P1 ;  /* 0x000000ff030c7207 */ /* 0x000fe40004800000 */
[----:B------:R-:W-:Y:S02]  /*06e0*/  SEL R13, R20, RZ, !P1 ;  /* 0x000000ff140d7207 */ /* 0x000fe40004800000 */
[----:B------:R-:W-:Y:S02]  /*06f0*/  SEL R3, R0, RZ, !P1 ;  /* 0x000000ff00037207 */ /* 0x000fe40004800000 */
[----:B------:R-:W-:-:S02]  /*0700*/  SEL R25, R14, RZ, P0 ;  /* 0x000000ff0e197207 */ /* 0x000fc40000000000 */
[----:B------:R-:W-:Y:S01]  /*0710*/  SEL R24, R15, RZ, P0 ;  /* 0x000000ff0f187207 */ /* 0x000fe20000000000 */
[----:B------:R-:W-:Y:S01]  /*0720*/  FADD R8, R8, R13 ;  /* 0x0000000d08087221 */ /* 0x000fe20000000000 */
[----:B------:R-:W-:Y:S01]  /*0730*/  FADD R9, R9, R12 ;  /* 0x0000000c09097221 */ /* 0x000fe20000000000 */
[----:B------:R-:W-:Y:S01]  /*0740*/  FADD R10, R10, R3 ;  /* 0x000000030a0a7221 */ /* 0x000fe20000000000 */
[----:B------:R-:W-:Y:S02]  /*0750*/  SEL R12, R4, R23, !P2 ;  /* 0x00000017040c7207 */ /* 0x000fe40005000000 */
[----:B------:R-:W-:Y:S02]  /*0760*/  SEL R13, R7, R22, !P2 ;  /* 0x00000016070d7207 */ /* 0x000fe40005000000 */
[----:B------:R-:W-:Y:S02]  /*0770*/  SEL R14, R6, R25, !P2 ;  /* 0x00000019060e7207 */ /* 0x000fe40005000000 */
[----:B------:R-:W-:-:S05]  /*0780*/  SEL R15, R5, R24, !P2 ;  /* 0x00000018050f7207 */ /* 0x000fca0005000000 */
[----:B------:R-:W-:Y:S01]  /*0790*/  STG.E.128 desc[UR4][R26.64], R12 ;  /* 0x0000000c1a007986 */ /* 0x000fe2000c101d04 */
[----:B--2---:R-:W-:Y:S02]  /*07a0*/  @P1 SEL R8, R16, RZ, P3 ;  /* 0x000000ff10081207 */ /* 0x004fe40001800000 */
[----:B------:R-:W-:Y:S02]  /*07b0*/  @P1 SEL R9, R17, RZ, P3 ;  /* 0x000000ff11091207 */ /* 0x000fe40001800000 */
[----:B------:R-:W-:Y:S02]  /*07c0*/  @P1 SEL R10, R18, RZ, P3 ;  /* 0x000000ff120a1207 */ /* 0x000fe40001800000 */
[----:B------:R-:W-:-:S05]  /*07d0*/  @P1 SEL R11, R19, RZ, P3 ;  /* 0x000000ff130b1207 */ /* 0x000fca0001800000 */
[----:B------:R-:W-:Y:S01]  /*07e0*/  STG.E.128 desc[UR4][R26.64+0x800], R8 ;  /* 0x000800081a007986 */ /* 0x000fe2000c101d04 */
[----:B------:R-:W-:Y:S05]  /*07f0*/  EXIT ;  /* 0x000000000000794d */ /* 0x000fea0003800000 */
.L_x_0:
[----:B------:R-:W-:-:S00]  /*0800*/  BRA `(.L_x_0) ;  /* 0xfffffffc00fc7947 */ /* 0x000fc0000383ffff */
[----:B------:R-:W-:-:S00]  /*0810*/  NOP ;  /* 0x0000000000007918 */ /* 0x000fc00000000000 */
        /* <DEDUP_REMOVED lines=14> */
.L_x_1:


//--------------------- .nv.constant0.triton_poi_fused_cat_9 --------------------------
	.section	.nv.constant0.triton_poi_fused_cat_9,"a",@progbits
	.sectionflags	@""
	.align	4
.nv.constant0.triton_poi_fused_cat_9:
	.zero		564
